	.headerflags	@"EF_CUDA_TEXMODE_UNIFIED EF_CUDA_64BIT_ADDRESS EF_CUDA_ACCELERATORS EF_CUDA_SM90 EF_CUDA_VIRTUAL_SM(EF_CUDA_SM90)"
	.elftype	@"ET_EXEC"


//--------------------- .nv.info                  --------------------------
	.section	.nv.info,"",@"SHT_CUDA_INFO"
	.align	4


	//----- nvinfo : EIATTR_REGCOUNT
	.align		4
        /*0000*/ 	.byte	0x04, 0x2f
        /*0002*/ 	.short	(.L_1 - .L_0)
	.align		4
.L_0:
        /*0004*/ 	.word	index@(triton_poi_fused_10)
        /*0008*/ 	.word	0x0000001f


	//----- nvinfo : EIATTR_MIN_STACK_SIZE
	.align		4
.L_1:
        /*000c*/ 	.byte	0x04, 0x12
        /*000e*/ 	.short	(.L_3 - .L_2)
	.align		4
.L_2:
        /*0010*/ 	.word	index@(triton_poi_fused_10)
        /*0014*/ 	.word	0x00000000


	//----- nvinfo : EIATTR_FRAME_SIZE
	.align		4
.L_3:
        /*0018*/ 	.byte	0x04, 0x11
        /*001a*/ 	.short	(.L_5 - .L_4)
	.align		4
.L_4:
        /*001c*/ 	.word	index@(triton_poi_fused_10)
        /*0020*/ 	.word	0x00000000


	//----- nvinfo : EIATTR_MIN_STACK_SIZE
	.align		4
.L_5:
        /*0024*/ 	.byte	0x04, 0x12
        /*0026*/ 	.short	(.L_7 - .L_6)
	.align		4
.L_6:
        /*0028*/ 	.word	index@(triton_poi_fused_10)
        /*002c*/ 	.word	0x00000000
.L_7:


//--------------------- .nv.info.triton_poi_fused_10 --------------------------
	.section	.nv.info.triton_poi_fused_10,"",@"SHT_CUDA_INFO"
	.sectionflags	@""
	.align	4


	//----- nvinfo : EIATTR_CUDA_API_VERSION
	.align		4
        /*0000*/ 	.byte	0x04, 0x37
        /*0002*/ 	.short	(.L_9 - .L_8)
.L_8:
        /*0004*/ 	.word	0x0000007c


	//----- nvinfo : EIATTR_KPARAM_INFO
	.align		4
.L_9:
        /*0008*/ 	.byte	0x04, 0x17
        /*000a*/ 	.short	(.L_11 - .L_10)
.L_10:
        /*000c*/ 	.word	0x00000000
        /*0010*/ 	.short	0x0003
        /*0012*/ 	.short	0x0014
        /*0014*/ 	.byte	0x00, 0xf0, 0x11, 0x00


	//----- nvinfo : EIATTR_KPARAM_INFO
	.align		4
.L_11:
        /*0018*/ 	.byte	0x04, 0x17
        /*001a*/ 	.short	(.L_13 - .L_12)
.L_12:
        /*001c*/ 	.word	0x00000000
        /*0020*/ 	.short	0x0002
        /*0022*/ 	.short	0x0010
        /*0024*/ 	.byte	0x00, 0xf0, 0x11, 0x00


	//----- nvinfo : EIATTR_KPARAM_INFO
	.align		4
.L_13:
        /*0028*/ 	.byte	0x04, 0x17
        /*002a*/ 	.short	(.L_15 - .L_14)
.L_14:
        /*002c*/ 	.word	0x00000000
        /*0030*/ 	.short	0x0001
        /*0032*/ 	.short	0x0008
        /*0034*/ 	.byte	0x00, 0xf4, 0x21, 0x00


	//----- nvinfo : EIATTR_KPARAM_INFO
	.align		4
.L_15:
        /*0038*/ 	.byte	0x04, 0x17
        /*003a*/ 	.short	(.L_17 - .L_16)
.L_16:
        /*003c*/ 	.word	0x00000000
        /*0040*/ 	.short	0x0000
        /*0042*/ 	.short	0x0000
        /*0044*/ 	.byte	0x00, 0xf4, 0x21, 0x00


	//----- nvinfo : EIATTR_SPARSE_MMA_MASK
	.align		4
.L_17:
        /*0048*/ 	.byte	0x03, 0x50
        /*004a*/ 	.short	0x0000


	//----- nvinfo : EIATTR_MAXREG_COUNT
	.align		4
        /*004c*/ 	.byte	0x03, 0x1b
        /*004e*/ 	.short	0x00ff


	//----- nvinfo : EIATTR_EXIT_INSTR_OFFSETS
	.align		4
        /*0050*/ 	.byte	0x04, 0x1c
        /*0052*/ 	.short	(.L_19 - .L_18)


	//   ....[0]....
.L_18:
        /*0054*/ 	.word	0x000005e0


	//   ....[1]....
        /*0058*/ 	.word	0x00000630


	//----- nvinfo : EIATTR_REQNTID
	.align		4
.L_19:
        /*005c*/ 	.byte	0x04, 0x10
        /*005e*/ 	.short	(.L_21 - .L_20)
.L_20:
        /*0060*/ 	.word	0x00000080
        /*0064*/ 	.word	0x00000001
        /*0068*/ 	.word	0x00000001


	//----- nvinfo : EIATTR_CBANK_PARAM_SIZE
	.align		4
.L_21:
        /*006c*/ 	.byte	0x03, 0x19
        /*006e*/ 	.short	0x0018


	//----- nvinfo : EIATTR_PARAM_CBANK
	.align		4
        /*0070*/ 	.byte	0x04, 0x0a
        /*0072*/ 	.short	(.L_23 - .L_22)
	.align		4
.L_22:
        /*0074*/ 	.word	index@(.nv.constant0.triton_poi_fused_10)
        /*0078*/ 	.short	0x0210
        /*007a*/ 	.short	0x0018


	//----- nvinfo : EIATTR_SW_WAR
	.align		4
.L_23:
        /*007c*/ 	.byte	0x04, 0x36
        /*007e*/ 	.short	(.L_25 - .L_24)
.L_24:
        /*0080*/ 	.word	0x00000008
.L_25:


//--------------------- .nv.callgraph             --------------------------
	.section	.nv.callgraph,"",@"SHT_CUDA_CALLGRAPH"
	.align	4
	.sectionentsize	8
	.align		4
        /*0000*/ 	.word	0x00000000
	.align		4
        /*0004*/ 	.word	0xffffffff
	.align		4
        /*0008*/ 	.word	0x00000000
	.align		4
        /*000c*/ 	.word	0xfffffffe
	.align		4
        /*0010*/ 	.word	0x00000000
	.align		4
        /*0014*/ 	.word	0xfffffffd
	.align		4
        /*0018*/ 	.word	0x00000000
	.align		4
        /*001c*/ 	.word	0xfffffffc


//--------------------- .text.triton_poi_fused_10 --------------------------
	.section	.text.triton_poi_fused_10,"ax",@progbits
	.sectionflags	@"SHF_BARRIERS=1"
	.align	128
        .global         triton_poi_fused_10
        .type           triton_poi_fused_10,@function
        .size           triton_poi_fused_10,(.L_x_1 - triton_poi_fused_10)
        .other          triton_poi_fused_10,@"STO_CUDA_ENTRY STV_DEFAULT"
triton_poi_fused_10:
.text.triton_poi_fused_10:
[----:B------:R-:W0:Y:S01]  /*0000*/  LDC R1, c[0x0][0x28] ;  /* 0x00000a00ff017b82 */ /* 0x000e220000000800 */
[----:B------:R-:W1:Y:S07]  /*0010*/  S2R R0, SR_CTAID.X ;  /* 0x0000000000007919 */ /* 0x000e6e0000002500 */
[----:B------:R-:W2:Y:S01]  /*0020*/  LDC.64 R14, c[0x0][0x210] ;  /* 0x00008400ff0e7b82 */ /* 0x000ea20000000a00 */
[----:B------:R-:W-:Y:S01]  /*0030*/  IMAD.MOV.U32 R19, RZ, RZ, RZ ;  /* 0x000000ffff137224 */ /* 0x000fe200078e00ff */
[----:B------:R-:W-:Y:S01]  /*0040*/  ULDC.64 UR6, c[0x0][0x208] ;  /* 0x0000820000067ab9 */ /* 0x000fe20000000a00 */
[----:B------:R-:W3:Y:S01]  /*0050*/  S2R R21, SR_TID.X ;  /* 0x0000000000157919 */ /* 0x000ee20000002100 */
[----:B------:R-:W4:Y:S01]  /*0060*/  S2R R18, SR_CTAID.Y ;  /* 0x0000000000127919 */ /* 0x000f220000002600 */
[----:B------:R-:W-:-:S02]  /*0070*/  IMAD.MOV.U32 R20, RZ, RZ, RZ ;  /* 0x000000ffff147224 */ /* 0x000fc400078e00ff */
[----:B-1----:R-:W-:Y:S01]  /*0080*/  IMAD.SHL.U32 R0, R0, 0x10, RZ ;  /* 0x0000001000007824 */ /* 0x002fe200078e00ff */
[----:B---3--:R-:W-:-:S04]  /*0090*/  SHF.R.U32.HI R17, RZ, 0x4, R21 ;  /* 0x00000004ff117819 */ /* 0x008fc80000011615 */
[----:B------:R-:W-:Y:S01]  /*00a0*/  LOP3.LUT R6, R0, 0xf, R21, 0xf8, !PT ;  /* 0x0000000f00067812 */ /* 0x000fe200078ef815 */
[----:B----4-:R-:W-:Y:S01]  /*00b0*/  IMAD.SHL.U32 R16, R18, 0x40, RZ ;  /* 0x0000004012107824 */ /* 0x010fe200078e00ff */
[----:B------:R-:W-:Y:S02]  /*00c0*/  SGXT.U32 R17, R17, 0x3 ;  /* 0x000000031111781a */ /* 0x000fe40000000000 */
[----:B------:R-:W-:Y:S02]  /*00d0*/  ISETP.GE.AND P0, PT, R6, 0x9, PT ;  /* 0x000000090600780c */ /* 0x000fe40003f06270 */
[----:B------:R-:W-:Y:S02]  /*00e0*/  LOP3.LUT R2, R16, R17, RZ, 0xfc, !PT ;  /* 0x0000001110027212 */ /* 0x000fe400078efcff */
[----:B------:R-:W-:Y:S02]  /*00f0*/  LOP3.LUT R3, R16, 0x8, R17, 0xfe, !PT ;  /* 0x0000000810037812 */ /* 0x000fe400078efe11 */
[----:B------:R-:W-:Y:S01]  /*0100*/  LOP3.LUT R4, R16, 0x10, R17, 0xfe, !PT ;  /* 0x0000001010047812 */ /* 0x000fe200078efe11 */
[--C-:B------:R-:W-:Y:S01]  /*0110*/  IMAD R27, R2, 0x9, R6.reuse ;  /* 0x00000009021b7824 */ /* 0x100fe200078e0206 */
        /* <DEDUP_REMOVED lines=9> */
[----:B------:R-:W-:-:S02]  /*01b0*/  IMAD R11, R11, 0x9, R6 ;  /* 0x000000090b0b7824 */ /* 0x000fc400078e0206 */
[--C-:B------:R-:W-:Y:S02]  /*01c0*/  IMAD R13, R13, 0x9, R6.reuse ;  /* 0x000000090d0d7824 */ /* 0x100fe400078e0206 */
[----:B------:R-:W-:Y:S02]  /*01d0*/  IMAD R23, R23, 0x9, R6 ;  /* 0x0000000917177824 */ /* 0x000fe400078e0206 */
[----:B--2---:R-:W-:-:S04]  /*01e0*/  IMAD.WIDE R26, R27, 0x4, R14 ;  /* 0x000000041b1a7825 */ /* 0x004fc800078e020e */
[--C-:B------:R-:W-:Y:S01]  /*01f0*/  IMAD.WIDE R2, R3, 0x4, R14.reuse ;  /* 0x0000000403027825 */ /* 0x100fe200078e020e */
[----:B------:R1:W2:Y:S01]  /*0200*/  @!P0 LDG.E.EL R19, desc[UR6][R26.64] ;  /* 0x000000061a138981 */ /* 0x0002a2000c2e1900 */
[----:B------:R-:W-:Y:S02]  /*0210*/  CS2R R24, SRZ ;  /* 0x0000000000187805 */ /* 0x000fe4000001ff00 */
[--C-:B------:R-:W-:Y:S01]  /*0220*/  IMAD.WIDE R4, R5, 0x4, R14.reuse ;  /* 0x0000000405047825 */ /* 0x100fe200078e020e */
[----:B------:R3:W4:Y:S03]  /*0230*/  @!P0 LDG.E.EL R20, desc[UR6][R2.64] ;  /* 0x0000000602148981 */ /* 0x000726000c2e1900 */
[----:B------:R-:W-:-:S04]  /*0240*/  IMAD.WIDE R6, R7, 0x4, R14 ;  /* 0x0000000407067825 */ /* 0x000fc800078e020e */
[----:B------:R-:W-:-:S04]  /*0250*/  IMAD.WIDE R8, R9, 0x4, R14 ;  /* 0x0000000409087825 */ /* 0x000fc800078e020e */
[----:B------:R-:W-:-:S04]  /*0260*/  IMAD.WIDE R10, R11, 0x4, R14 ;  /* 0x000000040b0a7825 */ /* 0x000fc800078e020e */
[--C-:B------:R-:W-:Y:S01]  /*0270*/  IMAD.WIDE R12, R13, 0x4, R14.reuse ;  /* 0x000000040d0c7825 */ /* 0x100fe200078e020e */
[----:B-1----:R-:W-:Y:S01]  /*0280*/  CS2R R26, SRZ ;  /* 0x00000000001a7805 */ /* 0x002fe2000001ff00 */
[----:B------:R-:W5:Y:S02]  /*0290*/  @!P0 LDG.E.EL R24, desc[UR6][R6.64] ;  /* 0x0000000606188981 */ /* 0x000f64000c2e1900 */
[----:B------:R-:W-:Y:S01]  /*02a0*/  IMAD.WIDE R14, R23, 0x4, R14 ;  /* 0x00000004170e7825 */ /* 0x000fe200078e020e */
[----:B------:R-:W-:Y:S01]  /*02b0*/  HFMA2.MMA R23, -RZ, RZ, 0, 0 ;  /* 0x00000000ff177435 */ /* 0x000fe200000001ff */
[----:B------:R-:W5:Y:S02]  /*02c0*/  @!P0 LDG.E.EL R25, desc[UR6][R10.64] ;  /* 0x000000060a198981 */ /* 0x000f64000c2e1900 */
[----:B------:R-:W-:Y:S02]  /*02d0*/  IMAD.MOV.U32 R22, RZ, RZ, RZ ;  /* 0x000000ffff167224 */ /* 0x000fe400078e00ff */
[----:B------:R-:W5:Y:S04]  /*02e0*/  @!P0 LDG.E.EL R27, desc[UR6][R12.64] ;  /* 0x000000060c1b8981 */ /* 0x000f68000c2e1900 */
[----:B------:R-:W5:Y:S04]  /*02f0*/  @!P0 LDG.E.EL R22, desc[UR6][R4.64] ;  /* 0x0000000604168981 */ /* 0x000f68000c2e1900 */
[----:B------:R1:W5:Y:S04]  /*0300*/  @!P0 LDG.E.EL R23, desc[UR6][R8.64] ;  /* 0x0000000608178981 */ /* 0x000368000c2e1900 */
[----:B------:R-:W5:Y:S01]  /*0310*/  @!P0 LDG.E.EL R26, desc[UR6][R14.64] ;  /* 0x000000060e1a8981 */ /* 0x000f62000c2e1900 */
[----:B------:R-:W1:Y:S01]  /*0320*/  S2UR UR5, SR_CgaCtaId ;  /* 0x00000000000579c3 */ /* 0x000e620000008800 */
[----:B---3--:R-:W-:Y:S01]  /*0330*/  IMAD.SHL.U32 R2, R21, 0x40, RZ ;  /* 0x0000004015027824 */ /* 0x008fe200078e00ff */
[----:B------:R-:W-:-:S04]  /*0340*/  UMOV UR4, 0x400 ;  /* 0x0000040000047882 */ /* 0x000fc80000000000 */
[----:B------:R-:W-:-:S04]  /*0350*/  LOP3.LUT R2, R2, 0x3c0, RZ, 0xc0, !PT ;  /* 0x000003c002027812 */ /* 0x000fc800078ec0ff */
[----:B------:R-:W-:Y:S01]  /*0360*/  LOP3.LUT R3, R2, R17, RZ, 0xfc, !PT ;  /* 0x0000001102037212 */ /* 0x000fe200078efcff */
[----:B01----:R-:W-:-:S06]  /*0370*/  UPRMT UR4, UR5, 0x654, UR4 ;  /* 0x0000065405047896 */ /* 0x003fcc0008000004 */
[----:B------:R-:W-:-:S05]  /*0380*/  LEA.HI R2, R2, UR4, RZ, 0x1e ;  /* 0x0000000402027c11 */ /* 0x000fca000f8ff0ff */
[----:B------:R-:W-:Y:S01]  /*0390*/  IMAD R28, R3, 0x4, R2 ;  /* 0x00000004031c7824 */ /* 0x000fe200078e0202 */
[C---:B------:R-:W-:Y:S01]  /*03a0*/  LOP3.LUT R2, R21.reuse, 0x70, RZ, 0xc0, !PT ;  /* 0x0000007015027812 */ /* 0x040fe200078ec0ff */
[----:B------:R-:W-:-:S03]  /*03b0*/  IMAD.SHL.U32 R21, R21, 0x4, RZ ;  /* 0x0000000415157824 */ /* 0x000fc600078e00ff */
[----:B------:R-:W-:Y:S02]  /*03c0*/  IADD3 R3, R2, UR4, RZ ;  /* 0x0000000402037c10 */ /* 0x000fe4000fffe0ff */
[----:B------:R-:W-:-:S05]  /*03d0*/  LOP3.LUT R8, R21, 0x1fc, RZ, 0xc0, !PT ;  /* 0x000001fc15087812 */ /* 0x000fca00078ec0ff */
[----:B------:R-:W-:Y:S01]  /*03e0*/  IMAD R4, R8, 0x4, R3 ;  /* 0x0000000408047824 */ /* 0x000fe200078e0203 */
[----:B------:R-:W-:Y:S02]  /*03f0*/  SHF.R.S32.HI R3, RZ, 0x19, R18 ;  /* 0x00000019ff037819 */ /* 0x000fe40000011412 */
[----:B------:R-:W-:Y:S02]  /*0400*/  LOP3.LUT R16, R16, 0x3c, R21, 0xf8, !PT ;  /* 0x0000003c10107812 */ /* 0x000fe400078ef815 */
[----:B------:R-:W-:-:S04]  /*0410*/  SGXT R3, R3, 0x1 ;  /* 0x000000010303781a */ /* 0x000fc80000000200 */
[----:B------:R-:W-:Y:S02]  /*0420*/  LEA.HI R9, R3, R16, RZ, 0x6 ;  /* 0x0000001003097211 */ /* 0x000fe400078f30ff */
[----:B------:R-:W0:Y:S02]  /*0430*/  LDC.64 R2, c[0x0][0x218] ;  /* 0x00008600ff027b82 */ /* 0x000e240000000a00 */
[----:B------:R-:W-:Y:S02]  /*0440*/  LOP3.LUT R11, R9, 0xffffffc0, RZ, 0xc0, !PT ;  /* 0xffffffc0090b7812 */ /* 0x000fe400078ec0ff */
[----:B------:R-:W-:Y:S02]  /*0450*/  SHF.R.S32.HI R10, RZ, 0x6, R9 ;  /* 0x00000006ff0a7819 */ /* 0x000fe40000011409 */
[----:B------:R-:W-:Y:S01]  /*0460*/  LOP3.LUT R9, R0, R17, RZ, 0xfc, !PT ;  /* 0x0000001100097212 */ /* 0x000fe200078efcff */
[----:B------:R-:W-:Y:S01]  /*0470*/  IMAD.IADD R11, R16, 0x1, -R11 ;  /* 0x00000001100b7824 */ /* 0x000fe200078e0a0b */
[----:B------:R-:W-:-:S02]  /*0480*/  LOP3.LUT R0, R0, 0x8, R17, 0xfe, !PT ;  /* 0x0000000800007812 */ /* 0x000fc400078efe11 */
[----:B------:R-:W-:Y:S01]  /*0490*/  LOP3.LUT R13, R8, 0x200, RZ, 0xfc, !PT ;  /* 0x00000200080d7812 */ /* 0x000fe200078efcff */
[----:B------:R-:W-:Y:S01]  /*04a0*/  IMAD R12, R10, 0x240, R11 ;  /* 0x000002400a0c7824 */ /* 0x000fe200078e020b */
[C---:B------:R-:W-:Y:S02]  /*04b0*/  ISETP.GE.AND P1, PT, R9.reuse, 0x9, PT ;  /* 0x000000090900780c */ /* 0x040fe40003f26270 */
[----:B------:R-:W-:Y:S01]  /*04c0*/  ISETP.GE.AND P0, PT, R0, 0x9, PT ;  /* 0x000000090000780c */ /* 0x000fe20003f06270 */
[----:B------:R-:W-:Y:S01]  /*04d0*/  IMAD R11, R9, 0x40, R12 ;  /* 0x00000040090b7824 */ /* 0x000fe200078e020c */
[----:B------:R-:W-:-:S04]  /*04e0*/  SHF.R.U32.HI R13, RZ, 0x2, R13 ;  /* 0x00000002ff0d7819 */ /* 0x000fc8000001160d */
[----:B------:R-:W-:Y:S01]  /*04f0*/  LOP3.LUT R13, R13, 0xf0, RZ, 0xc0, !PT ;  /* 0x000000f00d0d7812 */ /* 0x000fe200078ec0ff */
[----:B0-----:R-:W-:-:S03]  /*0500*/  IMAD.WIDE R10, R11, 0x4, R2 ;  /* 0x000000040b0a7825 */ /* 0x001fc600078e0202 */
[----:B------:R-:W-:-:S05]  /*0510*/  IADD3 R13, R13, UR4, RZ ;  /* 0x000000040d0d7c10 */ /* 0x000fca000fffe0ff */
[----:B------:R-:W-:Y:S01]  /*0520*/  IMAD R13, R8, 0x4, R13 ;  /* 0x00000004080d7824 */ /* 0x000fe200078e020d */
[----:B--2---:R-:W-:Y:S04]  /*0530*/  STS [R28], R19 ;  /* 0x000000131c007388 */ /* 0x004fe80000000800 */
[----:B----4-:R-:W-:Y:S04]  /*0540*/  STS [R28+0x20], R20 ;  /* 0x000020141c007388 */ /* 0x010fe80000000800 */
[----:B-----5:R-:W-:Y:S04]  /*0550*/  STS [R28+0x60], R24 ;  /* 0x000060181c007388 */ /* 0x020fe80000000800 */
[----:B------:R-:W-:Y:S04]  /*0560*/  STS [R28+0xa0], R25 ;  /* 0x0000a0191c007388 */ /* 0x000fe80000000800 */
[----:B------:R-:W-:Y:S04]  /*0570*/  STS [R28+0xc0], R27 ;  /* 0x0000c01b1c007388 */ /* 0x000fe80000000800 */
[----:B------:R-:W-:Y:S04]  /*0580*/  STS [R28+0x40], R22 ;  /* 0x000040161c007388 */ /* 0x000fe80000000800 */
[----:B------:R-:W-:Y:S04]  /*0590*/  STS [R28+0x80], R23 ;  /* 0x000080171c007388 */ /* 0x000fe80000000800 */
[----:B------:R-:W-:Y:S01]  /*05a0*/  STS [R28+0xe0], R26 ;  /* 0x0000e01a1c007388 */ /* 0x000fe20000000800 */
[----:B------:R-:W-:Y:S06]  /*05b0*/  BAR.SYNC.DEFER_BLOCKING 0x0 ;  /* 0x0000000000007b1d */ /* 0x000fec0000010000 */
[----:B------:R-:W0:Y:S04]  /*05c0*/  LDS.128 R4, [R4] ;  /* 0x0000000004047984 */ /* 0x000e280000000c00 */
[----:B0-----:R0:W-:Y:S02]  /*05d0*/  @!P1 STG.E.128 desc[UR6][R10.64], R4 ;  /* 0x000000040a009986 */ /* 0x0011e4000c101d06 */
[----:B0-----:R-:W-:Y:S05]  /*05e0*/  @P0 EXIT ;  /* 0x000000000000094d */ /* 0x001fea0003800000 */
[----:B0-----:R-:W0:Y:S01]  /*05f0*/  LDS.128 R8, [R13+0x800] ;  /* 0x000800000d087984 */ /* 0x001e220000000c00 */
[----:B------:R-:W-:-:S04]  /*0600*/  IMAD R5, R0, 0x40, R12 ;  /* 0x0000004000057824 */ /* 0x000fc800078e020c */
[----:B------:R-:W-:-:S05]  /*0610*/  IMAD.WIDE R2, R5, 0x4, R2 ;  /* 0x0000000405027825 */ /* 0x000fca00078e0202 */
[----:B0-----:R-:W-:Y:S01]  /*0620*/  STG.E.128 desc[UR6][R2.64], R8 ;  /* 0x0000000802007986 */ /* 0x001fe2000c101d06 */
[----:B------:R-:W-:Y:S05]  /*0630*/  EXIT ;  /* 0x000000000000794d */ /* 0x000fea0003800000 */
.L_x_0:
[----:B------:R-:W-:-:S00]  /*0640*/  BRA `(.L_x_0) ;  /* 0xfffffffc00fc7947 */ /* 0x000fc0000383ffff */
[----:B------:R-:W-:-:S00]  /*0650*/  NOP ;  /* 0x0000000000007918 */ /* 0x000fc00000000000 */
        /* <DEDUP_REMOVED lines=10> */
.L_x_1:


//--------------------- .nv.shared.triton_poi_fused_10 --------------------------
	.section	.nv.shared.triton_poi_fused_10,"aw",@nobits
	.sectionflags	@""
	.align	16
	.zero		1024


//--------------------- .nv.constant0.triton_poi_fused_10 --------------------------
	.section	.nv.constant0.triton_poi_fused_10,"a",@progbits
	.sectionflags	@""
	.align	4
.nv.constant0.triton_poi_fused_10:
	.zero		552
